//
// Generated by NVIDIA NVVM Compiler
//
// Compiler Build ID: CL-36424714
// Cuda compilation tools, release 13.0, V13.0.88
// Based on NVVM 20.0.0
//

.version 9.0
.target sm_100
.address_size 64

	// .globl	_Z17vectorAdditionGPUiPfS_S_

.visible .entry _Z17vectorAdditionGPUiPfS_S_(
	.param .u32 _Z17vectorAdditionGPUiPfS_S__param_0,
	.param .u64 .ptr .align 1 _Z17vectorAdditionGPUiPfS_S__param_1,
	.param .u64 .ptr .align 1 _Z17vectorAdditionGPUiPfS_S__param_2,
	.param .u64 .ptr .align 1 _Z17vectorAdditionGPUiPfS_S__param_3
)
{
	.reg .pred 	%p<7>;
	.reg .b32 	%r<31>;
	.reg .b32 	%f<16>;
	.reg .b64 	%rd<25>;

	ld.param.u32 	%r12, [_Z17vectorAdditionGPUiPfS_S__param_0];
	ld.param.u64 	%rd4, [_Z17vectorAdditionGPUiPfS_S__param_1];
	ld.param.u64 	%rd5, [_Z17vectorAdditionGPUiPfS_S__param_2];
	ld.param.u64 	%rd6, [_Z17vectorAdditionGPUiPfS_S__param_3];
	cvta.to.global.u64 	%rd1, %rd6;
	cvta.to.global.u64 	%rd2, %rd5;
	cvta.to.global.u64 	%rd3, %rd4;
	mov.u32 	%r13, %tid.x;
	mov.u32 	%r14, %ntid.x;
	mov.u32 	%r15, %nctaid.x;
	mul.lo.s32 	%r1, %r14, %r15;
	mov.u32 	%r16, %ctaid.x;
	mad.lo.s32 	%r29, %r16, %r14, %r13;
	setp.ge.s32 	%p1, %r29, %r12;
	@%p1 bra 	$L__BB0_7;
	add.s32 	%r17, %r29, %r1;
	max.s32 	%r18, %r12, %r17;
	setp.lt.s32 	%p2, %r17, %r12;
	selp.u32 	%r19, 1, 0, %p2;
	add.s32 	%r20, %r17, %r19;
	sub.s32 	%r21, %r18, %r20;
	div.u32 	%r22, %r21, %r1;
	add.s32 	%r3, %r22, %r19;
	and.b32  	%r23, %r3, 3;
	setp.eq.s32 	%p3, %r23, 3;
	@%p3 bra 	$L__BB0_4;
	add.s32 	%r24, %r3, 1;
	and.b32  	%r25, %r24, 3;
	neg.s32 	%r27, %r25;
$L__BB0_3:
	.pragma "nounroll";
	mul.wide.s32 	%rd7, %r29, 4;
	add.s64 	%rd8, %rd1, %rd7;
	add.s64 	%rd9, %rd2, %rd7;
	add.s64 	%rd10, %rd3, %rd7;
	ld.global.f32 	%f1, [%rd10];
	ld.global.f32 	%f2, [%rd9];
	add.f32 	%f3, %f1, %f2;
	st.global.f32 	[%rd8], %f3;
	add.s32 	%r29, %r29, %r1;
	add.s32 	%r27, %r27, 1;
	setp.ne.s32 	%p4, %r27, 0;
	@%p4 bra 	$L__BB0_3;
$L__BB0_4:
	setp.lt.u32 	%p5, %r3, 3;
	@%p5 bra 	$L__BB0_7;
	mul.wide.s32 	%rd15, %r1, 4;
	shl.b32 	%r26, %r1, 2;
$L__BB0_6:
	mul.wide.s32 	%rd11, %r29, 4;
	add.s64 	%rd12, %rd3, %rd11;
	ld.global.f32 	%f4, [%rd12];
	add.s64 	%rd13, %rd2, %rd11;
	ld.global.f32 	%f5, [%rd13];
	add.f32 	%f6, %f4, %f5;
	add.s64 	%rd14, %rd1, %rd11;
	st.global.f32 	[%rd14], %f6;
	add.s64 	%rd16, %rd12, %rd15;
	ld.global.f32 	%f7, [%rd16];
	add.s64 	%rd17, %rd13, %rd15;
	ld.global.f32 	%f8, [%rd17];
	add.f32 	%f9, %f7, %f8;
	add.s64 	%rd18, %rd14, %rd15;
	st.global.f32 	[%rd18], %f9;
	add.s64 	%rd19, %rd16, %rd15;
	ld.global.f32 	%f10, [%rd19];
	add.s64 	%rd20, %rd17, %rd15;
	ld.global.f32 	%f11, [%rd20];
	add.f32 	%f12, %f10, %f11;
	add.s64 	%rd21, %rd18, %rd15;
	st.global.f32 	[%rd21], %f12;
	add.s64 	%rd22, %rd19, %rd15;
	ld.global.f32 	%f13, [%rd22];
	add.s64 	%rd23, %rd20, %rd15;
	ld.global.f32 	%f14, [%rd23];
	add.f32 	%f15, %f13, %f14;
	add.s64 	%rd24, %rd21, %rd15;
	st.global.f32 	[%rd24], %f15;
	add.s32 	%r29, %r26, %r29;
	setp.lt.s32 	%p6, %r29, %r12;
	@%p6 bra 	$L__BB0_6;
$L__BB0_7:
	ret;

}


// ===== COMPILED SASS (sm_100) =====

	.target	sm_100

	.elftype	@"ET_EXEC"


//--------------------- .note.nv.tkinfo           --------------------------
	.section	.note.nv.tkinfo,"",@"SHT_NOTE"
	.sectionflags	@"SHF_NOTE_NV_TKINFO"
	.tkinfo
        /*0018*/ 	.word	0x00000002
        /*0030*/ 	.string	""
        /*0030*/ 	.string	"ptxas"
        /*0030*/ 	.string	"Cuda compilation tools, release 13.0, V13.0.88"
        /*0030*/ 	.string	"Build cuda_13.0.r13.0/compiler.36424714_0"
        /*0030*/ 	.string	"-arch sm_100 -m 64 "



//--------------------- .note.nv.cuinfo           --------------------------
	.section	.note.nv.cuinfo,"",@"SHT_NOTE"
	.sectionflags	@"SHF_NOTE_NV_CUINFO"
        /*0018*/ 	.short	0x0002
        /*001a*/ 	.short	0x0064
        /*001c*/ 	.short	0x0082
	.zero		2


//--------------------- .nv.info                  --------------------------
	.section	.nv.info,"",@"SHT_CUDA_INFO"
	.align	4


	//----- nvinfo : EIATTR_REGCOUNT
	.align		4
        /*0000*/ 	.byte	0x04, 0x2f
        /*0002*/ 	.short	(.L_1 - .L_0)
	.align		4
.L_0:
        /*0004*/ 	.word	index@(_Z17vectorAdditionGPUiPfS_S_)
        /*0008*/ 	.word	0x0000001a


	//----- nvinfo : EIATTR_FRAME_SIZE
	.align		4
.L_1:
        /*000c*/ 	.byte	0x04, 0x11
        /*000e*/ 	.short	(.L_3 - .L_2)
	.align		4
.L_2:
        /*0010*/ 	.word	index@(_Z17vectorAdditionGPUiPfS_S_)
        /*0014*/ 	.word	0x00000000


	//----- nvinfo : EIATTR_MIN_STACK_SIZE
	.align		4
.L_3:
        /*0018*/ 	.byte	0x04, 0x12
        /*001a*/ 	.short	(.L_5 - .L_4)
	.align		4
.L_4:
        /*001c*/ 	.word	index@(_Z17vectorAdditionGPUiPfS_S_)
        /*0020*/ 	.word	0x00000000
.L_5:


//--------------------- .nv.compat                --------------------------
	.section	.nv.compat,"",@"SHT_CUDA_COMPAT_INFO"
	.align	4
        /*0000*/ 	.byte	0x02, 0x09, 0x00, 0x00, 0x02, 0x02, 0x01, 0x00, 0x02, 0x05, 0x05, 0x00, 0x03, 0x07, 0x01, 0x01
        /*0010*/ 	.byte	0x02, 0x03, 0x00, 0x00, 0x02, 0x06, 0x01, 0x00, 0x04, 0x0b, 0x08, 0x00, 0x09, 0x00, 0x00, 0x00
        /*0020*/ 	.byte	0x00, 0x00, 0x00, 0x00


//--------------------- .nv.info._Z17vectorAdditionGPUiPfS_S_ --------------------------
	.section	.nv.info._Z17vectorAdditionGPUiPfS_S_,"",@"SHT_CUDA_INFO"
	.sectionflags	@""
	.align	4


	//----- nvinfo : EIATTR_CUDA_API_VERSION
	.align		4
        /*0000*/ 	.byte	0x04, 0x37
        /*0002*/ 	.short	(.L_7 - .L_6)
.L_6:
        /*0004*/ 	.word	0x00000082


	//----- nvinfo : EIATTR_KPARAM_INFO
	.align		4
.L_7:
        /*0008*/ 	.byte	0x04, 0x17
        /*000a*/ 	.short	(.L_9 - .L_8)
.L_8:
        /*000c*/ 	.word	0x00000000
        /*0010*/ 	.short	0x0003
        /*0012*/ 	.short	0x0018
        /*0014*/ 	.byte	0x00, 0xf5, 0x21, 0x00


	//----- nvinfo : EIATTR_KPARAM_INFO
	.align		4
.L_9:
        /*0018*/ 	.byte	0x04, 0x17
        /*001a*/ 	.short	(.L_11 - .L_10)
.L_10:
        /*001c*/ 	.word	0x00000000
        /*0020*/ 	.short	0x0002
        /*0022*/ 	.short	0x0010
        /*0024*/ 	.byte	0x00, 0xf5, 0x21, 0x00


	//----- nvinfo : EIATTR_KPARAM_INFO
	.align		4
.L_11:
        /*0028*/ 	.byte	0x04, 0x17
        /*002a*/ 	.short	(.L_13 - .L_12)
.L_12:
        /*002c*/ 	.word	0x00000000
        /*0030*/ 	.short	0x0001
        /*0032*/ 	.short	0x0008
        /*0034*/ 	.byte	0x00, 0xf5, 0x21, 0x00


	//----- nvinfo : EIATTR_KPARAM_INFO
	.align		4
.L_13:
        /*0038*/ 	.byte	0x04, 0x17
        /*003a*/ 	.short	(.L_15 - .L_14)
.L_14:
        /*003c*/ 	.word	0x00000000
        /*0040*/ 	.short	0x0000
        /*0042*/ 	.short	0x0000
        /*0044*/ 	.byte	0x00, 0xf0, 0x11, 0x00


	//----- nvinfo : EIATTR_SPARSE_MMA_MASK
	.align		4
.L_15:
        /*0048*/ 	.byte	0x03, 0x50
        /*004a*/ 	.short	0x0000


	//----- nvinfo : EIATTR_MAXREG_COUNT
	.align		4
        /*004c*/ 	.byte	0x03, 0x1b
        /*004e*/ 	.short	0x00ff


	//----- nvinfo : EIATTR_MERCURY_ISA_VERSION
	.align		4
        /*0050*/ 	.byte	0x03, 0x5f
        /*0052*/ 	.short	0x0101


	//----- nvinfo : EIATTR_VRC_CTA_INIT_COUNT
	.align		4
        /*0054*/ 	.byte	0x02, 0x4a
	.zero		1
	.zero		1


	//----- nvinfo : EIATTR_EXIT_INSTR_OFFSETS
	.align		4
        /*0058*/ 	.byte	0x04, 0x1c
        /*005a*/ 	.short	(.L_17 - .L_16)


	//   ....[0]....
.L_16:
        /*005c*/ 	.word	0x00000090


	//   ....[1]....
        /*0060*/ 	.word	0x000003a0


	//   ....[2]....
        /*0064*/ 	.word	0x000005d0


	//----- nvinfo : EIATTR_CRS_STACK_SIZE
	.align		4
.L_17:
        /*0068*/ 	.byte	0x04, 0x1e
        /*006a*/ 	.short	(.L_19 - .L_18)
.L_18:
        /*006c*/ 	.word	0x00000000


	//----- nvinfo : EIATTR_CBANK_PARAM_SIZE
	.align		4
.L_19:
        /*0070*/ 	.byte	0x03, 0x19
        /*0072*/ 	.short	0x0020


	//----- nvinfo : EIATTR_PARAM_CBANK
	.align		4
        /*0074*/ 	.byte	0x04, 0x0a
        /*0076*/ 	.short	(.L_21 - .L_20)
	.align		4
.L_20:
        /*0078*/ 	.word	index@(.nv.constant0._Z17vectorAdditionGPUiPfS_S_)
        /*007c*/ 	.short	0x0380
        /*007e*/ 	.short	0x0020


	//----- nvinfo : EIATTR_SW_WAR
	.align		4
.L_21:
        /*0080*/ 	.byte	0x04, 0x36
        /*0082*/ 	.short	(.L_23 - .L_22)
.L_22:
        /*0084*/ 	.word	0x00000008
.L_23:


//--------------------- .nv.callgraph             --------------------------
	.section	.nv.callgraph,"",@"SHT_CUDA_CALLGRAPH"
	.align	4
	.sectionentsize	8
	.align		4
        /*0000*/ 	.word	0x00000000
	.align		4
        /*0004*/ 	.word	0xffffffff
	.align		4
        /*0008*/ 	.word	0x00000000
	.align		4
        /*000c*/ 	.word	0xfffffffe
	.align		4
        /*0010*/ 	.word	0x00000000
	.align		4
        /*0014*/ 	.word	0xfffffffd
	.align		4
        /*0018*/ 	.word	0x00000000
	.align		4
        /*001c*/ 	.word	0xfffffffc


//--------------------- .text._Z17vectorAdditionGPUiPfS_S_ --------------------------
	.section	.text._Z17vectorAdditionGPUiPfS_S_,"ax",@progbits
	.align	128
        .global         _Z17vectorAdditionGPUiPfS_S_
        .type           _Z17vectorAdditionGPUiPfS_S_,@function
        .size           _Z17vectorAdditionGPUiPfS_S_,(.L_x_5 - _Z17vectorAdditionGPUiPfS_S_)
        .other          _Z17vectorAdditionGPUiPfS_S_,@"STO_CUDA_ENTRY STV_DEFAULT"
_Z17vectorAdditionGPUiPfS_S_:
.text._Z17vectorAdditionGPUiPfS_S_:
[----:B------:R-:W-:Y:S01]  /*0000*/  LDC R1, c[0x0][0x37c] ;  /* 0x0000df00ff017b82 */ /* 0x000fe20000000800 */
[----:B------:R-:W0:Y:S01]  /*0010*/  S2R R3, SR_TID.X ;  /* 0x0000000000037919 */ /* 0x000e220000002100 */
[----:B------:R-:W1:Y:S06]  /*0020*/  LDCU UR4, c[0x0][0x360] ;  /* 0x00006c00ff0477ac */ /* 0x000e6c0008000800 */
[----:B------:R-:W1:Y:S01]  /*0030*/  LDC R0, c[0x0][0x370] ;  /* 0x0000dc00ff007b82 */ /* 0x000e620000000800 */
[----:B------:R-:W0:Y:S01]  /*0040*/  S2R R2, SR_CTAID.X ;  /* 0x0000000000027919 */ /* 0x000e220000002500 */
[----:B------:R-:W2:Y:S01]  /*0050*/  LDCU UR6, c[0x0][0x380] ;  /* 0x00007000ff0677ac */ /* 0x000ea20008000800 */
[----:B-1----:R-:W-:-:S02]  /*0060*/  IMAD R0, R0, UR4, RZ ;  /* 0x0000000400007c24 */ /* 0x002fc4000f8e02ff */
[----:B0-----:R-:W-:-:S05]  /*0070*/  IMAD R3, R2, UR4, R3 ;  /* 0x0000000402037c24 */ /* 0x001fca000f8e0203 */
[----:B--2---:R-:W-:-:S13]  /*0080*/  ISETP.GE.AND P0, PT, R3, UR6, PT ;  /* 0x0000000603007c0c */ /* 0x004fda000bf06270 */
[----:B------:R-:W-:Y:S05]  /*0090*/  @P0 EXIT ;  /* 0x000000000000094d */ /* 0x000fea0003800000 */
[----:B------:R-:W0:Y:S01]  /*00a0*/  I2F.U32.RP R8, R0 ;  /* 0x0000000000087306 */ /* 0x000e220000209000 */
[----:B------:R-:W-:Y:S01]  /*00b0*/  IADD3 R2, PT, PT, R0, R3, RZ ;  /* 0x0000000300027210 */ /* 0x000fe20007ffe0ff */
[----:B------:R-:W1:Y:S01]  /*00c0*/  LDCU.64 UR4, c[0x0][0x358] ;  /* 0x00006b00ff0477ac */ /* 0x000e620008000a00 */
[----:B------:R-:W-:Y:S01]  /*00d0*/  IADD3 R9, PT, PT, RZ, -R0, RZ ;  /* 0x80000000ff097210 */ /* 0x000fe20007ffe0ff */
[----:B------:R-:W-:Y:S01]  /*00e0*/  BSSY.RECONVERGENT B0, `(.L_x_0) ;  /* 0x000002b000007945 */ /* 0x000fe20003800200 */
[C---:B------:R-:W-:Y:S02]  /*00f0*/  ISETP.GE.AND P0, PT, R2.reuse, UR6, PT ;  /* 0x0000000602007c0c */ /* 0x040fe4000bf06270 */
[----:B------:R-:W-:Y:S02]  /*0100*/  VIMNMX R7, PT, PT, R2, UR6, !PT ;  /* 0x0000000602077c48 */ /* 0x000fe4000ffe0100 */
[----:B------:R-:W-:Y:S02]  /*0110*/  SEL R6, RZ, 0x1, P0 ;  /* 0x00000001ff067807 */ /* 0x000fe40000000000 */
[----:B------:R-:W-:-:S02]  /*0120*/  ISETP.NE.U32.AND P2, PT, R0, RZ, PT ;  /* 0x000000ff0000720c */ /* 0x000fc40003f45070 */
[----:B------:R-:W-:Y:S01]  /*0130*/  IADD3 R7, PT, PT, R7, -R2, -R6 ;  /* 0x8000000207077210 */ /* 0x000fe20007ffe806 */
[----:B0-----:R-:W0:Y:S02]  /*0140*/  MUFU.RCP R8, R8 ;  /* 0x0000000800087308 */ /* 0x001e240000001000 */
[----:B0-----:R-:W-:-:S06]  /*0150*/  IADD3 R4, PT, PT, R8, 0xffffffe, RZ ;  /* 0x0ffffffe08047810 */ /* 0x001fcc0007ffe0ff */
[----:B------:R0:W2:Y:S02]  /*0160*/  F2I.FTZ.U32.TRUNC.NTZ R5, R4 ;  /* 0x0000000400057305 */ /* 0x0000a4000021f000 */
[----:B0-----:R-:W-:Y:S02]  /*0170*/  HFMA2 R4, -RZ, RZ, 0, 0 ;  /* 0x00000000ff047431 */ /* 0x001fe400000001ff */
[----:B--2---:R-:W-:-:S04]  /*0180*/  IMAD R9, R9, R5, RZ ;  /* 0x0000000509097224 */ /* 0x004fc800078e02ff */
[----:B------:R-:W-:-:S06]  /*0190*/  IMAD.HI.U32 R8, R5, R9, R4 ;  /* 0x0000000905087227 */ /* 0x000fcc00078e0004 */
[----:B------:R-:W-:-:S05]  /*01a0*/  IMAD.HI.U32 R5, R8, R7, RZ ;  /* 0x0000000708057227 */ /* 0x000fca00078e00ff */
[----:B------:R-:W-:-:S05]  /*01b0*/  IADD3 R2, PT, PT, -R5, RZ, RZ ;  /* 0x000000ff05027210 */ /* 0x000fca0007ffe1ff */
[----:B------:R-:W-:-:S05]  /*01c0*/  IMAD R7, R0, R2, R7 ;  /* 0x0000000200077224 */ /* 0x000fca00078e0207 */
[----:B------:R-:W-:-:S13]  /*01d0*/  ISETP.GE.U32.AND P0, PT, R7, R0, PT ;  /* 0x000000000700720c */ /* 0x000fda0003f06070 */
[----:B------:R-:W-:Y:S02]  /*01e0*/  @P0 IADD3 R7, PT, PT, -R0, R7, RZ ;  /* 0x0000000700070210 */ /* 0x000fe40007ffe1ff */
[----:B------:R-:W-:Y:S02]  /*01f0*/  @P0 IADD3 R5, PT, PT, R5, 0x1, RZ ;  /* 0x0000000105050810 */ /* 0x000fe40007ffe0ff */
[----:B------:R-:W-:-:S13]  /*0200*/  ISETP.GE.U32.AND P1, PT, R7, R0, PT ;  /* 0x000000000700720c */ /* 0x000fda0003f26070 */
[----:B------:R-:W-:Y:S02]  /*0210*/  @P1 IADD3 R5, PT, PT, R5, 0x1, RZ ;  /* 0x0000000105051810 */ /* 0x000fe40007ffe0ff */
[----:B------:R-:W-:-:S04]  /*0220*/  @!P2 LOP3.LUT R5, RZ, R0, RZ, 0x33, !PT ;  /* 0x00000000ff05a212 */ /* 0x000fc800078e33ff */
[----:B------:R-:W-:-:S04]  /*0230*/  IADD3 R2, PT, PT, R6, R5, RZ ;  /* 0x0000000506027210 */ /* 0x000fc80007ffe0ff */
[C---:B------:R-:W-:Y:S02]  /*0240*/  LOP3.LUT R4, R2.reuse, 0x3, RZ, 0xc0, !PT ;  /* 0x0000000302047812 */ /* 0x040fe400078ec0ff */
[----:B------:R-:W-:Y:S02]  /*0250*/  ISETP.GE.U32.AND P1, PT, R2, 0x3, PT ;  /* 0x000000030200780c */ /* 0x000fe40003f26070 */
[----:B------:R-:W-:-:S13]  /*0260*/  ISETP.NE.AND P0, PT, R4, 0x3, PT ;  /* 0x000000030400780c */ /* 0x000fda0003f05270 */
[----:B-1----:R-:W-:Y:S05]  /*0270*/  @!P0 BRA `(.L_x_1) ;  /* 0x0000000000448947 */ /* 0x002fea0003800000 */
[----:B------:R-:W0:Y:S01]  /*0280*/  LDC.64 R4, c[0x0][0x388] ;  /* 0x0000e200ff047b82 */ /* 0x000e220000000a00 */
[----:B------:R-:W-:-:S04]  /*0290*/  IADD3 R2, PT, PT, R2, 0x1, RZ ;  /* 0x0000000102027810 */ /* 0x000fc80007ffe0ff */
[----:B------:R-:W-:-:S03]  /*02a0*/  LOP3.LUT R2, R2, 0x3, RZ, 0xc0, !PT ;  /* 0x0000000302027812 */ /* 0x000fc600078ec0ff */
[----:B------:R-:W1:Y:S01]  /*02b0*/  LDC.64 R6, c[0x0][0x390] ;  /* 0x0000e400ff067b82 */ /* 0x000e620000000a00 */
[----:B------:R-:W-:-:S07]  /*02c0*/  IADD3 R2, PT, PT, -R2, RZ, RZ ;  /* 0x000000ff02027210 */ /* 0x000fce0007ffe1ff */
[----:B------:R-:W2:Y:S02]  /*02d0*/  LDC.64 R8, c[0x0][0x398] ;  /* 0x0000e600ff087b82 */ /* 0x000ea40000000a00 */
.L_x_2:
[----:B-1----:R-:W-:-:S04]  /*02e0*/  IMAD.WIDE R12, R3, 0x4, R6 ;  /* 0x00000004030c7825 */ /* 0x002fc800078e0206 */
[C---:B0-----:R-:W-:Y:S02]  /*02f0*/  IMAD.WIDE R14, R3.reuse, 0x4, R4 ;  /* 0x00000004030e7825 */ /* 0x041fe400078e0204 */
[----:B---3--:R-:W3:Y:S04]  /*0300*/  LDG.E R13, desc[UR4][R12.64] ;  /* 0x000000040c0d7981 */ /* 0x008ee8000c1e1900 */
[----:B------:R-:W3:Y:S01]  /*0310*/  LDG.E R14, desc[UR4][R14.64] ;  /* 0x000000040e0e7981 */ /* 0x000ee2000c1e1900 */
[----:B--2---:R-:W-:Y:S01]  /*0320*/  IMAD.WIDE R10, R3, 0x4, R8 ;  /* 0x00000004030a7825 */ /* 0x004fe200078e0208 */
[----:B------:R-:W-:Y:S02]  /*0330*/  IADD3 R2, PT, PT, R2, 0x1, RZ ;  /* 0x0000000102027810 */ /* 0x000fe40007ffe0ff */
[----:B------:R-:W-:-:S02]  /*0340*/  IADD3 R3, PT, PT, R0, R3, RZ ;  /* 0x0000000300037210 */ /* 0x000fc40007ffe0ff */
[----:B------:R-:W-:Y:S01]  /*0350*/  ISETP.NE.AND P0, PT, R2, RZ, PT ;  /* 0x000000ff0200720c */ /* 0x000fe20003f05270 */
[----:B---3--:R-:W-:-:S05]  /*0360*/  FADD R17, R14, R13 ;  /* 0x0000000d0e117221 */ /* 0x008fca0000000000 */
[----:B------:R3:W-:Y:S07]  /*0370*/  STG.E desc[UR4][R10.64], R17 ;  /* 0x000000110a007986 */ /* 0x0007ee000c101904 */
[----:B------:R-:W-:Y:S05]  /*0380*/  @P0 BRA `(.L_x_2) ;  /* 0xfffffffc00d40947 */ /* 0x000fea000383ffff */
.L_x_1:
[----:B------:R-:W-:Y:S05]  /*0390*/  BSYNC.RECONVERGENT B0 ;  /* 0x0000000000007941 */ /* 0x000fea0003800200 */
.L_x_0:
[----:B------:R-:W-:Y:S05]  /*03a0*/  @!P1 EXIT ;  /* 0x000000000000994d */ /* 0x000fea0003800000 */
.L_x_3:
[----:B------:R-:W3:Y:S08]  /*03b0*/  LDC.64 R4, c[0x0][0x388] ;  /* 0x0000e200ff047b82 */ /* 0x000ef00000000a00 */
[----:B------:R-:W0:Y:S01]  /*03c0*/  LDC.64 R6, c[0x0][0x390] ;  /* 0x0000e400ff067b82 */ /* 0x000e220000000a00 */
[----:B---3--:R-:W-:-:S07]  /*03d0*/  IMAD.WIDE R10, R3, 0x4, R4 ;  /* 0x00000004030a7825 */ /* 0x008fce00078e0204 */
[----:B------:R-:W1:Y:S01]  /*03e0*/  LDC.64 R4, c[0x0][0x398] ;  /* 0x0000e600ff047b82 */ /* 0x000e620000000a00 */
[----:B--2---:R-:W2:Y:S01]  /*03f0*/  LDG.E R2, desc[UR4][R10.64] ;  /* 0x000000040a027981 */ /* 0x004ea2000c1e1900 */
[----:B0-----:R-:W-:-:S05]  /*0400*/  IMAD.WIDE R12, R3, 0x4, R6 ;  /* 0x00000004030c7825 */ /* 0x001fca00078e0206 */
[----:B------:R-:W2:Y:S01]  /*0410*/  LDG.E R7, desc[UR4][R12.64] ;  /* 0x000000040c077981 */ /* 0x000ea2000c1e1900 */
[----:B-1----:R-:W-:-:S04]  /*0420*/  IMAD.WIDE R16, R3, 0x4, R4 ;  /* 0x0000000403107825 */ /* 0x002fc800078e0204 */
[----:B------:R-:W-:-:S04]  /*0430*/  IMAD.WIDE R4, R0, 0x4, R10 ;  /* 0x0000000400047825 */ /* 0x000fc800078e020a */
[----:B--2---:R-:W-:Y:S01]  /*0440*/  FADD R19, R2, R7 ;  /* 0x0000000702137221 */ /* 0x004fe20000000000 */
[----:B------:R-:W-:-:S04]  /*0450*/  IMAD.WIDE R6, R0, 0x4, R12 ;  /* 0x0000000400067825 */ /* 0x000fc800078e020c */
[----:B------:R0:W-:Y:S04]  /*0460*/  STG.E desc[UR4][R16.64], R19 ;  /* 0x0000001310007986 */ /* 0x0001e8000c101904 */
[----:B------:R-:W2:Y:S04]  /*0470*/  LDG.E R2, desc[UR4][R4.64] ;  /* 0x0000000404027981 */ /* 0x000ea8000c1e1900 */
[----:B------:R-:W2:Y:S01]  /*0480*/  LDG.E R15, desc[UR4][R6.64] ;  /* 0x00000004060f7981 */ /* 0x000ea2000c1e1900 */
[----:B------:R-:W-:-:S04]  /*0490*/  IMAD.WIDE R8, R0, 0x4, R16 ;  /* 0x0000000400087825 */ /* 0x000fc800078e0210 */
[----:B------:R-:W-:-:S04]  /*04a0*/  IMAD.WIDE R10, R0, 0x4, R4 ;  /* 0x00000004000a7825 */ /* 0x000fc800078e0204 */
[----:B------:R-:W-:-:S04]  /*04b0*/  IMAD.WIDE R12, R0, 0x4, R6 ;  /* 0x00000004000c7825 */ /* 0x000fc800078e0206 */
[----:B--2---:R-:W-:-:S05]  /*04c0*/  FADD R21, R2, R15 ;  /* 0x0000000f02157221 */ /* 0x004fca0000000000 */
        /* <DEDUP_REMOVED lines=8> */
[----:B------:R-:W1:Y:S04]  /*0550*/  LDG.E R4, desc[UR4][R4.64] ;  /* 0x0000000404047981 */ /* 0x000e68000c1e1900 */
[----:B------:R-:W1:Y:S01]  /*0560*/  LDG.E R7, desc[UR4][R6.64] ;  /* 0x0000000406077981 */ /* 0x000e62000c1e1900 */
[C---:B0-----:R-:W-:Y:S01]  /*0570*/  IMAD.WIDE R16, R0.reuse, 0x4, R14 ;  /* 0x0000000400107825 */ /* 0x041fe200078e020e */
[----:B------:R-:W-:-:S04]  /*0580*/  LEA R3, R0, R3, 0x2 ;  /* 0x0000000300037211 */ /* 0x000fc800078e10ff */
[----:B------:R-:W-:Y:S01]  /*0590*/  ISETP.GE.AND P0, PT, R3, UR6, PT ;  /* 0x0000000603007c0c */ /* 0x000fe2000bf06270 */
[----:B-1----:R-:W-:-:S05]  /*05a0*/  FADD R9, R4, R7 ;  /* 0x0000000704097221 */ /* 0x002fca0000000000 */
[----:B------:R2:W-:Y:S07]  /*05b0*/  STG.E desc[UR4][R16.64], R9 ;  /* 0x0000000910007986 */ /* 0x0005ee000c101904 */
[----:B------:R-:W-:Y:S05]  /*05c0*/  @!P0 BRA `(.L_x_3) ;  /* 0xfffffffc00788947 */ /* 0x000fea000383ffff */
[----:B------:R-:W-:Y:S05]  /*05d0*/  EXIT ;  /* 0x000000000000794d */ /* 0x000fea0003800000 */
.L_x_4:
[----:B------:R-:W-:-:S00]  /*05e0*/  BRA `(.L_x_4) ;  /* 0xfffffffc00fc7947 */ /* 0x000fc0000383ffff */
[----:B------:R-:W-:-:S00]  /*05f0*/  NOP ;  /* 0x0000000000007918 */ /* 0x000fc00000000000 */
        /* <DEDUP_REMOVED lines=8> */
.L_x_5:


//--------------------- .nv.shared.reserved.0     --------------------------
	.section	.nv.shared.reserved.0,"aw",@nobits
	.weak		__nv_reservedSMEM_offset_0_alias
	.size		__nv_reservedSMEM_offset_0_alias, 0, 64
	.other		__nv_reservedSMEM_offset_0_alias,@"STO_CUDA_RESERVED_SHARED STV_DEFAULT"
__nv_reservedSMEM_offset_0_alias:
	.zero		0
	.zero		64


//--------------------- .nv.constant0._Z17vectorAdditionGPUiPfS_S_ --------------------------
	.section	.nv.constant0._Z17vectorAdditionGPUiPfS_S_,"a",@progbits
	.sectionflags	@""
	.align	4
.nv.constant0._Z17vectorAdditionGPUiPfS_S_:
	.zero		928


//--------------------- SYMBOLS --------------------------

	.type		.nv.reservedSmem.offset0,@object
	.size		.nv.reservedSmem.offset0,0x4
